	.headerflags	@"EF_CUDA_TEXMODE_UNIFIED EF_CUDA_64BIT_ADDRESS EF_CUDA_SM89 EF_CUDA_VIRTUAL_SM(EF_CUDA_SM89)"
	.elftype	@"ET_EXEC"


//--------------------- .nv.info                  --------------------------
	.section	.nv.info,"",@"SHT_CUDA_INFO"
	.align	4


	//----- nvinfo : EIATTR_REGCOUNT
	.align		4
        /*0000*/ 	.byte	0x04, 0x2f
        /*0002*/ 	.short	(.L_1 - .L_0)
	.align		4
.L_0:
        /*0004*/ 	.word	index@(_rms_norm_backward_kernel)
        /*0008*/ 	.word	0x0000003f


	//----- nvinfo : EIATTR_MIN_STACK_SIZE
	.align		4
.L_1:
        /*000c*/ 	.byte	0x04, 0x12
        /*000e*/ 	.short	(.L_3 - .L_2)
	.align		4
.L_2:
        /*0010*/ 	.word	index@(_rms_norm_backward_kernel)
        /*0014*/ 	.word	0x00000000


	//----- nvinfo : EIATTR_FRAME_SIZE
	.align		4
.L_3:
        /*0018*/ 	.byte	0x04, 0x11
        /*001a*/ 	.short	(.L_5 - .L_4)
	.align		4
.L_4:
        /*001c*/ 	.word	index@(_rms_norm_backward_kernel)
        /*0020*/ 	.word	0x00000000


	//----- nvinfo : EIATTR_MIN_STACK_SIZE
	.align		4
.L_5:
        /*0024*/ 	.byte	0x04, 0x12
        /*0026*/ 	.short	(.L_7 - .L_6)
	.align		4
.L_6:
        /*0028*/ 	.word	index@(_rms_norm_backward_kernel)
        /*002c*/ 	.word	0x00000000
.L_7:


//--------------------- .nv.info._rms_norm_backward_kernel --------------------------
	.section	.nv.info._rms_norm_backward_kernel,"",@"SHT_CUDA_INFO"
	.sectionflags	@""
	.align	4


	//----- nvinfo : EIATTR_CUDA_API_VERSION
	.align		4
        /*0000*/ 	.byte	0x04, 0x37
        /*0002*/ 	.short	(.L_9 - .L_8)
.L_8:
        /*0004*/ 	.word	0x0000007c


	//----- nvinfo : EIATTR_PARAM_CBANK
	.align		4
.L_9:
        /*0008*/ 	.byte	0x04, 0x0a
        /*000a*/ 	.short	(.L_11 - .L_10)
	.align		4
.L_10:
        /*000c*/ 	.word	index@(.nv.constant0._rms_norm_backward_kernel)
        /*0010*/ 	.short	0x0160
        /*0012*/ 	.short	0x0058


	//----- nvinfo : EIATTR_CBANK_PARAM_SIZE
	.align		4
.L_11:
        /*0014*/ 	.byte	0x03, 0x19
        /*0016*/ 	.short	0x0058


	//----- nvinfo : EIATTR_KPARAM_INFO
	.align		4
        /*0018*/ 	.byte	0x04, 0x17
        /*001a*/ 	.short	(.L_13 - .L_12)
.L_12:
        /*001c*/ 	.word	0x00000000
        /*0020*/ 	.short	0x000c
        /*0022*/ 	.short	0x0054
        /*0024*/ 	.byte	0x00, 0xf0, 0x11, 0x00


	//----- nvinfo : EIATTR_KPARAM_INFO
	.align		4
.L_13:
        /*0028*/ 	.byte	0x04, 0x17
        /*002a*/ 	.short	(.L_15 - .L_14)
.L_14:
        /*002c*/ 	.word	0x00000000
        /*0030*/ 	.short	0x000b
        /*0032*/ 	.short	0x0050
        /*0034*/ 	.byte	0x00, 0xf0, 0x11, 0x00


	//----- nvinfo : EIATTR_KPARAM_INFO
	.align		4
.L_15:
        /*0038*/ 	.byte	0x04, 0x17
        /*003a*/ 	.short	(.L_17 - .L_16)
.L_16:
        /*003c*/ 	.word	0x00000000
        /*0040*/ 	.short	0x000a
        /*0042*/ 	.short	0x004c
        /*0044*/ 	.byte	0x00, 0xf0, 0x11, 0x00


	//----- nvinfo : EIATTR_KPARAM_INFO
	.align		4
.L_17:
        /*0048*/ 	.byte	0x04, 0x17
        /*004a*/ 	.short	(.L_19 - .L_18)
.L_18:
        /*004c*/ 	.word	0x00000000
        /*0050*/ 	.short	0x0009
        /*0052*/ 	.short	0x0048
        /*0054*/ 	.byte	0x00, 0xf0, 0x11, 0x00


	//----- nvinfo : EIATTR_KPARAM_INFO
	.align		4
.L_19:
        /*0058*/ 	.byte	0x04, 0x17
        /*005a*/ 	.short	(.L_21 - .L_20)
.L_20:
        /*005c*/ 	.word	0x00000000
        /*0060*/ 	.short	0x0008
        /*0062*/ 	.short	0x0040
        /*0064*/ 	.byte	0x00, 0xf4, 0x21, 0x00


	//----- nvinfo : EIATTR_KPARAM_INFO
	.align		4
.L_21:
        /*0068*/ 	.byte	0x04, 0x17
        /*006a*/ 	.short	(.L_23 - .L_22)
.L_22:
        /*006c*/ 	.word	0x00000000
        /*0070*/ 	.short	0x0007
        /*0072*/ 	.short	0x0038
        /*0074*/ 	.byte	0x00, 0xf4, 0x21, 0x00


	//----- nvinfo : EIATTR_KPARAM_INFO
	.align		4
.L_23:
        /*0078*/ 	.byte	0x04, 0x17
        /*007a*/ 	.short	(.L_25 - .L_24)
.L_24:
        /*007c*/ 	.word	0x00000000
        /*0080*/ 	.short	0x0006
        /*0082*/ 	.short	0x0030
        /*0084*/ 	.byte	0x00, 0xf4, 0x21, 0x00


	//----- nvinfo : EIATTR_KPARAM_INFO
	.align		4
.L_25:
        /*0088*/ 	.byte	0x04, 0x17
        /*008a*/ 	.short	(.L_27 - .L_26)
.L_26:
        /*008c*/ 	.word	0x00000000
        /*0090*/ 	.short	0x0005
        /*0092*/ 	.short	0x0028
        /*0094*/ 	.byte	0x00, 0xf0, 0x11, 0x00


	//----- nvinfo : EIATTR_KPARAM_INFO
	.align		4
.L_27:
        /*0098*/ 	.byte	0x04, 0x17
        /*009a*/ 	.short	(.L_29 - .L_28)
.L_28:
        /*009c*/ 	.word	0x00000000
        /*00a0*/ 	.short	0x0004
        /*00a2*/ 	.short	0x0020
        /*00a4*/ 	.byte	0x00, 0xf4, 0x21, 0x00


	//----- nvinfo : EIATTR_KPARAM_INFO
	.align		4
.L_29:
        /*00a8*/ 	.byte	0x04, 0x17
        /*00aa*/ 	.short	(.L_31 - .L_30)
.L_30:
        /*00ac*/ 	.word	0x00000000
        /*00b0*/ 	.short	0x0003
        /*00b2*/ 	.short	0x0018
        /*00b4*/ 	.byte	0x00, 0xf0, 0x11, 0x00


	//----- nvinfo : EIATTR_KPARAM_INFO
	.align		4
.L_31:
        /*00b8*/ 	.byte	0x04, 0x17
        /*00ba*/ 	.short	(.L_33 - .L_32)
.L_32:
        /*00bc*/ 	.word	0x00000000
        /*00c0*/ 	.short	0x0002
        /*00c2*/ 	.short	0x0010
        /*00c4*/ 	.byte	0x00, 0xf4, 0x21, 0x00


	//----- nvinfo : EIATTR_KPARAM_INFO
	.align		4
.L_33:
        /*00c8*/ 	.byte	0x04, 0x17
        /*00ca*/ 	.short	(.L_35 - .L_34)
.L_34:
        /*00cc*/ 	.word	0x00000000
        /*00d0*/ 	.short	0x0001
        /*00d2*/ 	.short	0x0008
        /*00d4*/ 	.byte	0x00, 0xf0, 0x11, 0x00


	//----- nvinfo : EIATTR_KPARAM_INFO
	.align		4
.L_35:
        /*00d8*/ 	.byte	0x04, 0x17
        /*00da*/ 	.short	(.L_37 - .L_36)
.L_36:
        /*00dc*/ 	.word	0x00000000
        /*00e0*/ 	.short	0x0000
        /*00e2*/ 	.short	0x0000
        /*00e4*/ 	.byte	0x00, 0xf4, 0x21, 0x00


	//----- nvinfo : EIATTR_MAXREG_COUNT
	.align		4
.L_37:
        /*00e8*/ 	.byte	0x03, 0x1b
        /*00ea*/ 	.short	0x00ff


	//----- nvinfo : EIATTR_COOP_GROUP_MASK_REGIDS
	.align		4
        /*00ec*/ 	.byte	0x04, 0x29
        /*00ee*/ 	.short	(.L_39 - .L_38)


	//   ....[0]....
.L_38:
        /*00f0*/ 	.word	0xffffffff


	//   ....[1]....
        /*00f4*/ 	.word	0xffffffff


	//   ....[2]....
        /*00f8*/ 	.word	0xffffffff


	//   ....[3]....
        /*00fc*/ 	.word	0xffffffff


	//   ....[4]....
        /*0100*/ 	.word	0xffffffff


	//   ....[5]....
        /*0104*/ 	.word	0xffffffff


	//   ....[6]....
        /*0108*/ 	.word	0xffffffff


	//   ....[7]....
        /*010c*/ 	.word	0xffffffff


	//----- nvinfo : EIATTR_COOP_GROUP_INSTR_OFFSETS
	.align		4
.L_39:
        /*0110*/ 	.byte	0x04, 0x28
        /*0112*/ 	.short	(.L_41 - .L_40)


	//   ....[0]....
.L_40:
        /*0114*/ 	.word	0x000008c0


	//   ....[1]....
        /*0118*/ 	.word	0x00000920


	//   ....[2]....
        /*011c*/ 	.word	0x00000940


	//   ....[3]....
        /*0120*/ 	.word	0x00000960


	//   ....[4]....
        /*0124*/ 	.word	0x00000980


	//   ....[5]....
        /*0128*/ 	.word	0x000009f0


	//   ....[6]....
        /*012c*/ 	.word	0x00000a10


	//   ....[7]....
        /*0130*/ 	.word	0x00000a40


	//----- nvinfo : EIATTR_EXIT_INSTR_OFFSETS
	.align		4
.L_41:
        /*0134*/ 	.byte	0x04, 0x1c
        /*0136*/ 	.short	(.L_43 - .L_42)


	//   ....[0]....
.L_42:
        /*0138*/ 	.word	0x00001100


	//   ....[1]....
        /*013c*/ 	.word	0x00001130


	//----- nvinfo : EIATTR_REQNTID
	.align		4
.L_43:
        /*0140*/ 	.byte	0x04, 0x10
        /*0142*/ 	.short	(.L_45 - .L_44)
.L_44:
        /*0144*/ 	.word	0x00000100
        /*0148*/ 	.word	0x00000001
        /*014c*/ 	.word	0x00000001
.L_45:


//--------------------- .nv.callgraph             --------------------------
	.section	.nv.callgraph,"",@"SHT_CUDA_CALLGRAPH"
	.align	4
	.sectionentsize	8
	.align		4
        /*0000*/ 	.word	0x00000000
	.align		4
        /*0004*/ 	.word	0xffffffff
	.align		4
        /*0008*/ 	.word	0x00000000
	.align		4
        /*000c*/ 	.word	0xfffffffe
	.align		4
        /*0010*/ 	.word	0x00000000
	.align		4
        /*0014*/ 	.word	0xfffffffd
	.align		4
        /*0018*/ 	.word	0x00000000
	.align		4
        /*001c*/ 	.word	0xfffffffc


//--------------------- .nv.rel.action            --------------------------
	.section	.nv.rel.action,"",@"SHT_CUDA_RELOCINFO"
	.align	8
	.sectionentsize	8
        /*0000*/ 	.byte	0x73, 0x00, 0x00, 0x00, 0x00, 0x00, 0x00, 0x00, 0x00, 0x00, 0x00, 0x11, 0x25, 0x00, 0x05, 0x36


//--------------------- .nv.constant0._rms_norm_backward_kernel --------------------------
	.section	.nv.constant0._rms_norm_backward_kernel,"a",@progbits
	.sectionflags	@""
	.align	4
.nv.constant0._rms_norm_backward_kernel:
	.zero		440


//--------------------- .text._rms_norm_backward_kernel --------------------------
	.section	.text._rms_norm_backward_kernel,"ax",@progbits
	.sectionflags	@"SHF_BARRIERS=1"
	.sectioninfo	@"SHI_REGISTERS=63"
	.align	128
        .global         _rms_norm_backward_kernel
        .type           _rms_norm_backward_kernel,@function
        .size           _rms_norm_backward_kernel,(.L_x_3 - _rms_norm_backward_kernel)
        .other          _rms_norm_backward_kernel,@"STO_CUDA_ENTRY STV_DEFAULT"
_rms_norm_backward_kernel:
.text._rms_norm_backward_kernel:
[----:B------:R-:W-:Y:S02]  /*0000*/  MOV R1, c[0x0][0x28] ;  /* 0x00000a0000017a02 */ /* 0x000fe40000000f00 */
[----:B------:R-:W0:Y:S01]  /*0010*/  S2R R3, SR_TID.X ;  /* 0x0000000000037919 */ /* 0x000e220000002100 */
[----:B------:R-:W-:Y:S01]  /*0020*/  IMAD.MOV.U32 R7, RZ, RZ, 0x2 ;  /* 0x00000002ff077424 */ /* 0x000fe200078e00ff */
[----:B------:R-:W-:Y:S01]  /*0030*/  CS2R R8, SRZ ;  /* 0x0000000000087805 */ /* 0x000fe2000001ff00 */
[----:B------:R-:W-:Y:S01]  /*0040*/  CS2R R10, SRZ ;  /* 0x00000000000a7805 */ /* 0x000fe2000001ff00 */
[----:B------:R-:W-:Y:S01]  /*0050*/  ULDC.64 UR4, c[0x0][0x118] ;  /* 0x0000460000047ab9 */ /* 0x000fe20000000a00 */
[----:B0-----:R-:W-:-:S04]  /*0060*/  SHF.L.U32 R0, R3, 0x3, RZ ;  /* 0x0000000303007819 */ /* 0x001fc800000006ff */
[----:B------:R-:W-:-:S04]  /*0070*/  LOP3.LUT R0, R0, 0x7f8, RZ, 0xc0, !PT ;  /* 0x000007f800007812 */ /* 0x000fc800078ec0ff */
[C---:B------:R-:W-:Y:S01]  /*0080*/  ISETP.GE.AND P1, PT, R0.reuse, c[0x0][0x1b0], PT ;  /* 0x00006c0000007a0c */ /* 0x040fe20003f26270 */
[----:B------:R-:W-:-:S12]  /*0090*/  IMAD.WIDE.U32 R6, R0, R7, c[0x0][0x190] ;  /* 0x0000640000067625 */ /* 0x000fd800078e0007 */
[----:B------:R-:W2:Y:S01]  /*00a0*/  @!P1 LDG.E.128 R8, [R6.64] ;  /* 0x0000000406089981 */ /* 0x000ea2000c1e1d00 */
[----:B------:R-:W-:Y:S01]  /*00b0*/  CS2R R16, SRZ ;  /* 0x0000000000107805 */ /* 0x000fe2000001ff00 */
[----:B------:R-:W-:Y:S01]  /*00c0*/  CS2R R18, SRZ ;  /* 0x0000000000127805 */ /* 0x000fe2000001ff00 */
[----:B------:R-:W-:Y:S01]  /*00d0*/  CS2R R28, SRZ ;  /* 0x00000000001c7805 */ /* 0x000fe2000001ff00 */
[----:B------:R-:W0:Y:S01]  /*00e0*/  S2R R4, SR_CTAID.X ;  /* 0x0000000000047919 */ /* 0x000e220000002500 */
[----:B------:R-:W-:Y:S01]  /*00f0*/  CS2R R30, SRZ ;  /* 0x00000000001e7805 */ /* 0x000fe2000001ff00 */
[----:B0-----:R-:W-:-:S05]  /*0100*/  IMAD R32, R4, 0x16, RZ ;  /* 0x0000001604207824 */ /* 0x001fca00078e02ff */
[----:B------:R-:W-:-:S04]  /*0110*/  IADD3 R0, R32, 0x16, RZ ;  /* 0x0000001620007810 */ /* 0x000fc80007ffe0ff */
[----:B------:R-:W-:-:S04]  /*0120*/  IMNMX R5, R0, c[0x0][0x1ac], PT ;  /* 0x00006b0000057a17 */ /* 0x000fc80003800200 */
[----:B------:R-:W-:Y:S02]  /*0130*/  ISETP.GT.AND P0, PT, R5, R32, PT ;  /* 0x000000200500720c */ /* 0x000fe40003f04270 */
[----:B--2---:R-:W-:Y:S02]  /*0140*/  SEL R14, R8, RZ, !P1 ;  /* 0x000000ff080e7207 */ /* 0x004fe40004800000 */
[----:B------:R-:W-:Y:S02]  /*0150*/  SEL R20, R9, RZ, !P1 ;  /* 0x000000ff09147207 */ /* 0x000fe40004800000 */
[----:B------:R-:W-:Y:S02]  /*0160*/  SEL R24, R10, RZ, !P1 ;  /* 0x000000ff0a187207 */ /* 0x000fe40004800000 */
[----:B------:R-:W-:-:S05]  /*0170*/  SEL R25, R11, RZ, !P1 ;  /* 0x000000ff0b197207 */ /* 0x000fca0004800000 */
[----:B------:R-:W-:Y:S05]  /*0180*/  @!P0 BRA `(.L_x_0) ;  /* 0x00000e5000008947 */ /* 0x000fea0003800000 */
[----:B------:R-:W-:Y:S01]  /*0190*/  I2FP.F32.S32 R6, c[0x0][0x1b0] ;  /* 0x00006c0000067a45 */ /* 0x000fe20000201400 */
[C---:B------:R-:W-:Y:S01]  /*01a0*/  IMAD R11, R32.reuse, c[0x0][0x188], RZ ;  /* 0x00006200200b7a24 */ /* 0x040fe200078e02ff */
[----:B------:R-:W-:Y:S01]  /*01b0*/  MOV R15, 0x3e800000 ;  /* 0x3e800000000f7802 */ /* 0x000fe20000000f00 */
[----:B------:R-:W-:Y:S01]  /*01c0*/  IMAD R13, R32, c[0x0][0x178], RZ ;  /* 0x00005e00200d7a24 */ /* 0x000fe200078e02ff */
[----:B------:R-:W-:Y:S01]  /*01d0*/  FSETP.GT.AND P2, PT, |R6|, 8.50705917302346158658e+37, PT ;  /* 0x7e8000000600780b */ /* 0x000fe20003f44200 */
[----:B------:R-:W-:Y:S01]  /*01e0*/  IMAD R7, R32, c[0x0][0x168], RZ ;  /* 0x00005a0020077a24 */ /* 0x000fe200078e02ff */
[----:B------:R-:W-:Y:S01]  /*01f0*/  FSETP.GEU.AND P0, PT, |R6|, 1.175494350822287508e-38, PT ;  /* 0x008000000600780b */ /* 0x000fe20003f0e200 */
[----:B------:R-:W-:Y:S01]  /*0200*/  IMAD.MOV.U32 R33, RZ, RZ, 0x4 ;  /* 0x00000004ff217424 */ /* 0x000fe200078e00ff */
[----:B------:R-:W-:Y:S01]  /*0210*/  LOP3.LUT R8, R3, 0xff, RZ, 0xc0, !PT ;  /* 0x000000ff03087812 */ /* 0x000fe200078ec0ff */
[----:B------:R-:W-:Y:S01]  /*0220*/  IMAD.U32 R18, R20, 0x10000, RZ ;  /* 0x0001000014127824 */ /* 0x000fe200078e00ff */
[----:B------:R-:W-:-:S02]  /*0230*/  FSEL R15, R15, 1, P2 ;  /* 0x3f8000000f0f7808 */ /* 0x000fc40001000000 */
[----:B------:R-:W-:Y:S01]  /*0240*/  PRMT R2, R14, 0x7632, R2 ;  /* 0x000076320e027816 */ /* 0x000fe20000000002 */
[----:B------:R-:W-:Y:S01]  /*0250*/  IMAD.WIDE.U32 R8, R8, 0x10, RZ ;  /* 0x0000001008087825 */ /* 0x000fe200078e00ff */
[----:B------:R-:W-:Y:S02]  /*0260*/  PRMT R16, R24, 0x7632, R16 ;  /* 0x0000763218107816 */ /* 0x000fe40000000010 */
[----:B------:R-:W-:Y:S01]  /*0270*/  PRMT R17, R25, 0x7632, R17 ;  /* 0x0000763219117816 */ /* 0x000fe20000000011 */
[----:B------:R-:W-:Y:S01]  /*0280*/  @P2 FMUL R6, R6, 0.25 ;  /* 0x3e80000006062820 */ /* 0x000fe20000400000 */
[----:B------:R-:W-:Y:S01]  /*0290*/  IADD3 R5, -R32, R5, RZ ;  /* 0x0000000520057210 */ /* 0x000fe20007ffe1ff */
[----:B------:R-:W-:Y:S01]  /*02a0*/  @!P0 FMUL R15, R15, 16777216 ;  /* 0x4b8000000f0f8820 */ /* 0x000fe20000400000 */
[----:B------:R-:W-:Y:S01]  /*02b0*/  IMAD.WIDE R10, R11, 0x2, R8 ;  /* 0x000000020b0a7825 */ /* 0x000fe200078e0208 */
[----:B------:R-:W-:Y:S01]  /*02c0*/  @!P0 FMUL R6, R6, 16777216 ;  /* 0x4b80000006068820 */ /* 0x000fe20000400000 */
[----:B------:R-:W-:-:S02]  /*02d0*/  SHF.L.U32 R14, R14, 0x10, RZ ;  /* 0x000000100e0e7819 */ /* 0x000fc400000006ff */
[--C-:B------:R-:W-:Y:S01]  /*02e0*/  IMAD.WIDE R12, R13, 0x2, R8.reuse ;  /* 0x000000020d0c7825 */ /* 0x100fe200078e0208 */
[----:B------:R-:W-:Y:S02]  /*02f0*/  IADD3 R36, P2, R10, c[0x0][0x180], RZ ;  /* 0x000060000a247a10 */ /* 0x000fe40007f5e0ff */
[----:B------:R-:W0:Y:S01]  /*0300*/  MUFU.RCP R6, R6 ;  /* 0x0000000600067308 */ /* 0x000e220000001000 */
[----:B------:R-:W-:Y:S01]  /*0310*/  IMAD.WIDE R8, R7, 0x2, R8 ;  /* 0x0000000207087825 */ /* 0x000fe200078e0208 */
[----:B------:R-:W-:Y:S01]  /*0320*/  IADD3 R0, P3, R12, c[0x0][0x170], RZ ;  /* 0x00005c000c007a10 */ /* 0x000fe20007f7e0ff */
[----:B------:R-:W-:Y:S01]  /*0330*/  FADD R14, R14, c[0x0][0x1b4] ;  /* 0x00006d000e0e7621 */ /* 0x000fe20000000000 */
[----:B------:R-:W-:Y:S01]  /*0340*/  SHF.L.U32 R24, R24, 0x10, RZ ;  /* 0x0000001018187819 */ /* 0x000fe200000006ff */
[----:B------:R-:W-:Y:S01]  /*0350*/  IMAD.WIDE R32, R32, R33, c[0x0][0x198] ;  /* 0x0000660020207625 */ /* 0x000fe200078e0221 */
[----:B------:R-:W-:Y:S02]  /*0360*/  IADD3 R34, P4, R8, c[0x0][0x160], RZ ;  /* 0x0000580008227a10 */ /* 0x000fe40007f9e0ff */
[----:B------:R-:W-:Y:S01]  /*0370*/  SHF.L.U32 R25, R25, 0x10, RZ ;  /* 0x0000001019197819 */ /* 0x000fe200000006ff */
[----:B------:R-:W-:Y:S01]  /*0380*/  FADD R24, R24, c[0x0][0x1b4] ;  /* 0x00006d0018187621 */ /* 0x000fe20000000000 */
[----:B------:R-:W-:-:S02]  /*0390*/  SHF.L.U32 R2, R2, 0x10, RZ ;  /* 0x0000001002027819 */ /* 0x000fc400000006ff */
[----:B------:R-:W-:Y:S01]  /*03a0*/  SHF.L.U32 R16, R16, 0x10, RZ ;  /* 0x0000001010107819 */ /* 0x000fe200000006ff */
[----:B------:R-:W-:Y:S01]  /*03b0*/  FADD R25, R25, c[0x0][0x1b4] ;  /* 0x00006d0019197621 */ /* 0x000fe20000000000 */
[----:B------:R-:W-:Y:S01]  /*03c0*/  SHF.L.U32 R17, R17, 0x10, RZ ;  /* 0x0000001011117819 */ /* 0x000fe200000006ff */
[----:B------:R-:W-:Y:S01]  /*03d0*/  FADD R27, R2, c[0x0][0x1b4] ;  /* 0x00006d00021b7621 */ /* 0x000fe20000000000 */
[----:B0-----:R-:W-:Y:S01]  /*03e0*/  FFMA R6, R6, -R15, RZ ;  /* 0x8000000f06067223 */ /* 0x001fe200000000ff */
[----:B------:R-:W-:Y:S01]  /*03f0*/  PRMT R15, R20, 0x7632, R15 ;  /* 0x00007632140f7816 */ /* 0x000fe2000000000f */
[----:B------:R-:W-:Y:S01]  /*0400*/  FADD R29, R16, c[0x0][0x1b4] ;  /* 0x00006d00101d7621 */ /* 0x000fe20000000000 */
[----:B------:R-:W-:Y:S01]  /*0410*/  LOP3.LUT P0, RZ, R3, 0x7, RZ, 0xc0, !PT ;  /* 0x0000000703ff7812 */ /* 0x000fe2000780c0ff */
[----:B------:R-:W-:Y:S01]  /*0420*/  FADD R30, R17, c[0x0][0x1b4] ;  /* 0x00006d00111e7621 */ /* 0x000fe20000000000 */
[----:B------:R-:W-:Y:S01]  /*0430*/  SHF.R.U32.HI R26, RZ, 0x3, R3 ;  /* 0x00000003ff1a7819 */ /* 0x000fe20000011603 */
[----:B------:R-:W-:Y:S01]  /*0440*/  IMAD.U32 R28, R15, 0x10000, RZ ;  /* 0x000100000f1c7824 */ /* 0x000fe200078e00ff */
[----:B------:R-:W-:Y:S01]  /*0450*/  MOV R7, R33 ;  /* 0x0000002100077202 */ /* 0x000fe20000000f00 */
[----:B------:R-:W-:Y:S01]  /*0460*/  IMAD.MOV.U32 R33, RZ, RZ, RZ ;  /* 0x000000ffff217224 */ /* 0x000fe200078e00ff */
[----:B------:R-:W-:Y:S01]  /*0470*/  IADD3.X R37, R11, c[0x0][0x184], RZ, P2, !PT ;  /* 0x000061000b257a10 */ /* 0x000fe200017fe4ff */
[----:B------:R-:W-:Y:S01]  /*0480*/  FADD R15, R18, c[0x0][0x1b4] ;  /* 0x00006d00120f7621 */ /* 0x000fe20000000000 */
[----:B------:R-:W-:Y:S01]  /*0490*/  IADD3.X R39, R13, c[0x0][0x174], RZ, P3, !PT ;  /* 0x00005d000d277a10 */ /* 0x000fe20001ffe4ff */
[----:B------:R-:W-:Y:S01]  /*04a0*/  CS2R R10, SRZ ;  /* 0x00000000000a7805 */ /* 0x000fe2000001ff00 */
[----:B------:R-:W-:Y:S01]  /*04b0*/  IADD3.X R35, R9, c[0x0][0x164], RZ, P4, !PT ;  /* 0x0000590009237a10 */ /* 0x000fe200027fe4ff */
[----:B------:R-:W-:Y:S01]  /*04c0*/  CS2R R12, SRZ ;  /* 0x00000000000c7805 */ /* 0x000fe2000001ff00 */
[C---:B------:R-:W-:Y:S01]  /*04d0*/  ISETP.GE.AND P2, PT, R3.reuse, 0x8, PT ;  /* 0x000000080300780c */ /* 0x040fe20003f46270 */
[----:B------:R-:W-:Y:S01]  /*04e0*/  CS2R R8, SRZ ;  /* 0x0000000000087805 */ /* 0x000fe2000001ff00 */
[----:B------:R-:W-:Y:S01]  /*04f0*/  MOV R31, RZ ;  /* 0x000000ff001f7202 */ /* 0x000fe20000000f00 */
[----:B------:R-:W-:Y:S01]  /*0500*/  FADD R28, R28, c[0x0][0x1b4] ;  /* 0x00006d001c1c7621 */ /* 0x000fe20000000000 */
[----:B------:R-:W-:-:S02]  /*0510*/  ISETP.LT.AND P0, PT, R3, 0x8, !P0 ;  /* 0x000000080300780c */ /* 0x000fc40004701270 */
[----:B------:R-:W-:Y:S02]  /*0520*/  LOP3.LUT R26, R26, 0x1c, RZ, 0xc0, !PT ;  /* 0x0000001c1a1a7812 */ /* 0x000fe400078ec0ff */
.L_x_1:
[----:B------:R-:W-:Y:S01]  /*0530*/  CS2R R16, SRZ ;  /* 0x0000000000107805 */ /* 0x000fe2000001ff00 */
[----:B------:R-:W-:Y:S01]  /*0540*/  CS2R R18, SRZ ;  /* 0x0000000000127805 */ /* 0x000fe2000001ff00 */
[----:B------:R-:W-:Y:S01]  /*0550*/  CS2R R20, SRZ ;  /* 0x0000000000147805 */ /* 0x000fe2000001ff00 */
[----:B------:R-:W-:-:S04]  /*0560*/  CS2R R22, SRZ ;  /* 0x0000000000167805 */ /* 0x000fc8000001ff00 */
[----:B------:R-:W2:Y:S04]  /*0570*/  @!P1 LDG.E.128 R16, [R34.64] ;  /* 0x0000000422109981 */ /* 0x000ea8000c1e1d00 */
[----:B------:R-:W3:Y:S01]  /*0580*/  @!P1 LDG.E.128 R20, [R36.64] ;  /* 0x0000000424149981 */ /* 0x000ee2000c1e1d00 */
[----:B------:R-:W-:Y:S02]  /*0590*/  LOP3.LUT P3, RZ, R3, 0x1f, RZ, 0xc0, !PT ;  /* 0x0000001f03ff7812 */ /* 0x000fe4000786c0ff */
[----:B--2---:R-:W-:Y:S02]  /*05a0*/  SEL R16, R16, RZ, !P1 ;  /* 0x000000ff10107207 */ /* 0x004fe40004800000 */
[----:B------:R-:W-:Y:S02]  /*05b0*/  SEL R40, R17, RZ, !P1 ;  /* 0x000000ff11287207 */ /* 0x000fe40004800000 */
[----:B---3--:R-:W-:Y:S01]  /*05c0*/  SEL R49, R20, RZ, !P1 ;  /* 0x000000ff14317207 */ /* 0x008fe20004800000 */
[C---:B------:R-:W-:Y:S01]  /*05d0*/  IMAD.U32 R45, R16.reuse, 0x10000, RZ ;  /* 0x00010000102d7824 */ /* 0x040fe200078e00ff */
[----:B------:R-:W-:-:S02]  /*05e0*/  PRMT R17, R16, 0x7632, R17 ;  /* 0x0000763210117816 */ /* 0x000fc40000000011 */
[----:B------:R-:W-:Y:S02]  /*05f0*/  SEL R43, R22, RZ, !P1 ;  /* 0x000000ff162b7207 */ /* 0x000fe40004800000 */
[C---:B------:R-:W-:Y:S01]  /*0600*/  PRMT R22, R49.reuse, 0x7632, R22 ;  /* 0x0000763231167816 */ /* 0x040fe20000000016 */
[----:B------:R-:W-:Y:S01]  /*0610*/  IMAD.U32 R49, R49, 0x10000, RZ ;  /* 0x0001000031317824 */ /* 0x000fe200078e00ff */
[----:B------:R-:W-:Y:S02]  /*0620*/  SHF.L.U32 R44, R17, 0x10, RZ ;  /* 0x00000010112c7819 */ /* 0x000fe400000006ff */
[----:B------:R-:W-:Y:S02]  /*0630*/  SHF.L.U32 R22, R22, 0x10, RZ ;  /* 0x0000001016167819 */ /* 0x000fe400000006ff */
[----:B------:R-:W-:Y:S01]  /*0640*/  SEL R50, R21, RZ, !P1 ;  /* 0x000000ff15327207 */ /* 0x000fe20004800000 */
[----:B------:R-:W-:Y:S01]  /*0650*/  FMUL R47, R27, R44 ;  /* 0x0000002c1b2f7220 */ /* 0x000fe20000400000 */
[----:B------:R-:W-:Y:S01]  /*0660*/  PRMT R42, R40, 0x7632, R42 ;  /* 0x00007632282a7816 */ /* 0x000fe2000000002a */
[----:B------:R-:W-:Y:S01]  /*0670*/  FMUL R44, R14, R45 ;  /* 0x0000002d0e2c7220 */ /* 0x000fe20000400000 */
[----:B------:R-:W-:Y:S01]  /*0680*/  SHF.L.U32 R46, R40, 0x10, RZ ;  /* 0x00000010282e7819 */ /* 0x000fe200000006ff */
[----:B------:R-:W-:Y:S01]  /*0690*/  FMUL R48, R22, R47 ;  /* 0x0000002f16307220 */ /* 0x000fe20000400000 */
[----:B------:R-:W-:-:S02]  /*06a0*/  PRMT R56, R50, 0x7632, R56 ;  /* 0x0000763232387816 */ /* 0x000fc40000000038 */
[----:B------:R-:W-:Y:S01]  /*06b0*/  SEL R18, R18, RZ, !P1 ;  /* 0x000000ff12127207 */ /* 0x000fe20004800000 */
[----:B------:R-:W-:Y:S01]  /*06c0*/  FMUL R17, R15, R46 ;  /* 0x0000002e0f117220 */ /* 0x000fe20000400000 */
[----:B------:R-:W-:Y:S01]  /*06d0*/  SHF.L.U32 R50, R50, 0x10, RZ ;  /* 0x0000001032327819 */ /* 0x000fe200000006ff */
[----:B------:R-:W-:Y:S01]  /*06e0*/  FFMA R51, R49, R44, R48 ;  /* 0x0000002c31337223 */ /* 0x000fe20000000030 */
[----:B------:R-:W-:Y:S01]  /*06f0*/  SHF.L.U32 R45, R42, 0x10, RZ ;  /* 0x000000102a2d7819 */ /* 0x000fe200000006ff */
[C---:B------:R-:W-:Y:S01]  /*0700*/  IMAD.U32 R41, R18.reuse, 0x10000, RZ ;  /* 0x0001000012297824 */ /* 0x040fe200078e00ff */
[----:B------:R-:W-:Y:S01]  /*0710*/  PRMT R21, R18, 0x7632, R21 ;  /* 0x0000763212157816 */ /* 0x000fe20000000015 */
[----:B------:R-:W-:Y:S01]  /*0720*/  IMAD.U32 R56, R56, 0x10000, RZ ;  /* 0x0001000038387824 */ /* 0x000fe200078e00ff */
[----:B------:R-:W-:Y:S01]  /*0730*/  FFMA R51, R50, R17, R51 ;  /* 0x0000001132337223 */ /* 0x000fe20000000033 */
[----:B------:R-:W-:Y:S01]  /*0740*/  FMUL R45, R28, R45 ;  /* 0x0000002d1c2d7220 */ /* 0x000fe20000400000 */
[----:B------:R-:W-:Y:S01]  /*0750*/  PRMT R52, R43, 0x7632, R52 ;  /* 0x000076322b347816 */ /* 0x000fe20000000034 */
[----:B------:R-:W-:Y:S01]  /*0760*/  FMUL R42, R24, R41 ;  /* 0x00000029182a7220 */ /* 0x000fe20000400000 */
[----:B------:R-:W-:Y:S01]  /*0770*/  SEL R19, R19, RZ, !P1 ;  /* 0x000000ff13137207 */ /* 0x000fe20004800000 */
[----:B------:R-:W-:Y:S01]  /*0780*/  FFMA R48, R56, R45, R51 ;  /* 0x0000002d38307223 */ /* 0x000fe20000000033 */
[----:B------:R-:W-:-:S02]  /*0790*/  SHF.L.U32 R43, R43, 0x10, RZ ;  /* 0x000000102b2b7819 */ /* 0x000fc400000006ff */
[----:B------:R-:W-:Y:S02]  /*07a0*/  SHF.L.U32 R46, R21, 0x10, RZ ;  /* 0x00000010152e7819 */ /* 0x000fe400000006ff */
[----:B------:R-:W-:Y:S01]  /*07b0*/  SEL R23, R23, RZ, !P1 ;  /* 0x000000ff17177207 */ /* 0x000fe20004800000 */
[----:B------:R-:W-:Y:S01]  /*07c0*/  FFMA R21, R43, R42, R48 ;  /* 0x0000002a2b157223 */ /* 0x000fe20000000030 */
[----:B------:R-:W-:Y:S01]  /*07d0*/  PRMT R20, R19, 0x7632, R20 ;  /* 0x0000763213147816 */ /* 0x000fe20000000014 */
[----:B------:R-:W-:Y:S01]  /*07e0*/  FMUL R41, R29, R46 ;  /* 0x0000002e1d297220 */ /* 0x000fe20000400000 */
[----:B------:R-:W-:Y:S01]  /*07f0*/  SHF.L.U32 R38, R19, 0x10, RZ ;  /* 0x0000001013267819 */ /* 0x000fe200000006ff */
[C---:B------:R-:W-:Y:S01]  /*0800*/  IMAD.U32 R46, R23.reuse, 0x10000, RZ ;  /* 0x00010000172e7824 */ /* 0x040fe200078e00ff */
[----:B------:R-:W-:Y:S02]  /*0810*/  SHF.L.U32 R52, R52, 0x10, RZ ;  /* 0x0000001034347819 */ /* 0x000fe400000006ff */
[----:B------:R-:W-:Y:S01]  /*0820*/  PRMT R54, R23, 0x7632, R54 ;  /* 0x0000763217367816 */ /* 0x000fe20000000036 */
[----:B------:R-:W-:Y:S01]  /*0830*/  FMUL R23, R25, R38 ;  /* 0x0000002619177220 */ /* 0x000fe20000400000 */
[----:B------:R-:W-:Y:S01]  /*0840*/  SHF.L.U32 R51, R20, 0x10, RZ ;  /* 0x0000001014337819 */ /* 0x000fe200000006ff */
[----:B------:R-:W-:Y:S01]  /*0850*/  FFMA R21, R52, R41, R21 ;  /* 0x0000002934157223 */ /* 0x000fe20000000015 */
[----:B------:R-:W-:-:S02]  /*0860*/  SHF.L.U32 R54, R54, 0x10, RZ ;  /* 0x0000001036367819 */ /* 0x000fc400000006ff */
[----:B------:R-:W-:Y:S01]  /*0870*/  MOV R20, R32 ;  /* 0x0000002000147202 */ /* 0x000fe20000000f00 */
[----:B------:R-:W-:Y:S01]  /*0880*/  FMUL R51, R30, R51 ;  /* 0x000000331e337220 */ /* 0x000fe20000400000 */
[----:B------:R-:W-:-:S04]  /*0890*/  FFMA R21, R46, R23, R21 ;  /* 0x000000172e157223 */ /* 0x000fc80000000015 */
[----:B------:R-:W-:Y:S01]  /*08a0*/  FFMA R38, R54, R51, R21 ;  /* 0x0000003336267223 */ /* 0x000fe20000000015 */
[----:B------:R-:W-:-:S04]  /*08b0*/  IMAD.MOV.U32 R21, RZ, RZ, R7 ;  /* 0x000000ffff157224 */ /* 0x000fc800078e0007 */
[----:B------:R-:W0:Y:S04]  /*08c0*/  SHFL.BFLY PT, R55, R38, 0x10, 0x1f ;  /* 0x0e001f0026377f89 */ /* 0x000e2800000e0000 */
[----:B------:R1:W2:Y:S01]  /*08d0*/  LDG.E R53, [R20.64] ;  /* 0x0000000414357981 */ /* 0x0002a2000c1e1900 */
[----:B------:R-:W-:-:S03]  /*08e0*/  IADD3 R5, R5, -0x1, RZ ;  /* 0xffffffff05057810 */ /* 0x000fc60007ffe0ff */
[----:B------:R-:W-:Y:S01]  /*08f0*/  BAR.SYNC.DEFER_BLOCKING 0x0 ;  /* 0x0000000000007b1d */ /* 0x000fe20000010000 */
[----:B------:R-:W-:Y:S01]  /*0900*/  ISETP.NE.AND P4, PT, R5, RZ, PT ;  /* 0x000000ff0500720c */ /* 0x000fe20003f85270 */
[----:B0-----:R-:W-:-:S05]  /*0910*/  FADD R55, R38, R55 ;  /* 0x0000003726377221 */ /* 0x001fca0000000000 */
[----:B------:R-:W0:Y:S02]  /*0920*/  SHFL.BFLY PT, R48, R55, 0x8, 0x1f ;  /* 0x0d001f0037307f89 */ /* 0x000e2400000e0000 */
[----:B0-----:R-:W-:-:S05]  /*0930*/  FADD R48, R55, R48 ;  /* 0x0000003037307221 */ /* 0x001fca0000000000 */
[----:B------:R-:W0:Y:S02]  /*0940*/  SHFL.BFLY PT, R57, R48, 0x4, 0x1f ;  /* 0x0c801f0030397f89 */ /* 0x000e2400000e0000 */
[----:B0-----:R-:W-:-:S05]  /*0950*/  FADD R57, R48, R57 ;  /* 0x0000003930397221 */ /* 0x001fca0000000000 */
[----:B------:R-:W0:Y:S02]  /*0960*/  SHFL.BFLY PT, R58, R57, 0x2, 0x1f ;  /* 0x0c401f00393a7f89 */ /* 0x000e2400000e0000 */
[----:B0-----:R-:W-:-:S05]  /*0970*/  FADD R58, R57, R58 ;  /* 0x0000003a393a7221 */ /* 0x001fca0000000000 */
[----:B------:R-:W0:Y:S02]  /*0980*/  SHFL.BFLY PT, R59, R58, 0x1, 0x1f ;  /* 0x0c201f003a3b7f89 */ /* 0x000e2400000e0000 */
[----:B0-----:R-:W-:-:S05]  /*0990*/  FADD R59, R58, R59 ;  /* 0x0000003b3a3b7221 */ /* 0x001fca0000000000 */
[----:B------:R-:W-:Y:S04]  /*09a0*/  @!P3 STS [R26], R59 ;  /* 0x0000003b1a00b388 */ /* 0x000fe80000000800 */
[----:B------:R-:W-:Y:S01]  /*09b0*/  BAR.SYNC.DEFER_BLOCKING 0x0 ;  /* 0x0000000000007b1d */ /* 0x000fe20000010000 */
[----:B------:R-:W-:-:S04]  /*09c0*/  IADD3 R32, P3, R32, 0x4, RZ ;  /* 0x0000000420207810 */ /* 0x000fc80007f7e0ff */
[----:B------:R-:W-:Y:S01]  /*09d0*/  IADD3.X R7, RZ, R7, RZ, P3, !PT ;  /* 0x00000007ff077210 */ /* 0x000fe20001ffe4ff */
[----:B------:R-:W1:Y:S04]  /*09e0*/  @!P2 LDS R2, [R3.X4] ;  /* 0x000000000302a984 */ /* 0x000e680000004800 */
[----:B-1----:R-:W0:Y:S02]  /*09f0*/  SHFL.BFLY PT, R21, R2, 0x4, 0x1f ;  /* 0x0c801f0002157f89 */ /* 0x002e2400000e0000 */
[----:B0-----:R-:W-:-:S05]  /*0a00*/  FADD R21, R2, R21 ;  /* 0x0000001502157221 */ /* 0x001fca0000000000 */
[----:B------:R-:W0:Y:S02]  /*0a10*/  SHFL.BFLY PT, R20, R21, 0x2, 0x1f ;  /* 0x0c401f0015147f89 */ /* 0x000e2400000e0000 */
[----:B0-----:R-:W-:Y:S01]  /*0a20*/  FADD R20, R21, R20 ;  /* 0x0000001415147221 */ /* 0x001fe20000000000 */
[----:B------:R-:W-:-:S04]  /*0a30*/  MOV R21, R39 ;  /* 0x0000002700157202 */ /* 0x000fc80000000f00 */
[----:B------:R-:W0:Y:S02]  /*0a40*/  SHFL.BFLY PT, R55, R20, 0x1, 0x1f ;  /* 0x0c201f0014377f89 */ /* 0x000e2400000e0000 */
[----:B0-----:R-:W-:Y:S01]  /*0a50*/  FADD R58, R20, R55 ;  /* 0x00000037143a7221 */ /* 0x001fe20000000000 */
[----:B------:R-:W-:Y:S02]  /*0a60*/  MOV R55, 0x2 ;  /* 0x0000000200377802 */ /* 0x000fe40000000f00 */
[----:B------:R-:W-:Y:S02]  /*0a70*/  MOV R20, R0 ;  /* 0x0000000000147202 */ /* 0x000fe40000000f00 */
[----:B------:R0:W-:Y:S01]  /*0a80*/  @P0 STS [R3.X4], R58 ;  /* 0x0000003a03000388 */ /* 0x0001e20000004800 */
[----:B------:R-:W-:-:S03]  /*0a90*/  IMAD.WIDE R36, R55, c[0x0][0x188], R36 ;  /* 0x0000620037247a25 */ /* 0x000fc600078e0224 */
[----:B------:R-:W-:Y:S01]  /*0aa0*/  BAR.SYNC.DEFER_BLOCKING 0x0 ;  /* 0x0000000000007b1d */ /* 0x000fe20000010000 */
[----:B------:R-:W-:Y:S01]  /*0ab0*/  IMAD.WIDE R38, R55, c[0x0][0x178], R20 ;  /* 0x00005e0037267a25 */ /* 0x000fe200078e0214 */
[----:B--2---:R-:W-:-:S03]  /*0ac0*/  FMUL R60, R53, R54 ;  /* 0x00000036353c7220 */ /* 0x004fc60000400000 */
[----:B------:R-:W-:Y:S01]  /*0ad0*/  IMAD.WIDE R34, R55, c[0x0][0x168], R34 ;  /* 0x00005a0037227a25 */ /* 0x000fe200078e0222 */
[C---:B------:R-:W-:Y:S01]  /*0ae0*/  FMUL R55, R53.reuse, R52 ;  /* 0x0000003435377220 */ /* 0x040fe20000400000 */
[----:B0-----:R-:W-:Y:S02]  /*0af0*/  FMUL R58, R6, R53 ;  /* 0x00000035063a7220 */ /* 0x001fe40000400000 */
[----:B------:R-:W-:Y:S01]  /*0b00*/  IMAD.MOV.U32 R0, RZ, RZ, R38 ;  /* 0x000000ffff007224 */ /* 0x000fe200078e0026 */
[C---:B------:R-:W-:Y:S01]  /*0b10*/  FMUL R38, R53.reuse, R43 ;  /* 0x0000002b35267220 */ /* 0x040fe20000400000 */
[----:B------:R-:W-:-:S04]  /*0b20*/  FMUL R57, R53, R58 ;  /* 0x0000003a35397220 */ /* 0x000fc80000400000 */
[----:B------:R-:W-:Y:S01]  /*0b30*/  F2FP.BF16.F32.PACK_AB R38, R55, R38 ;  /* 0x000000263726723e */ /* 0x000fe200000010ff */
[----:B------:R-:W-:-:S04]  /*0b40*/  FMUL R55, R53, R46 ;  /* 0x0000002e35377220 */ /* 0x000fc80000400000 */
[----:B------:R-:W-:Y:S01]  /*0b50*/  HFMA2.BF16_V2 R18, R18, R38, -RZ.H0_H0 ;  /* 0x0000002612127231 */ /* 0x000fe200003400ff */
[----:B------:R-:W-:Y:S01]  /*0b60*/  F2FP.BF16.F32.PACK_AB R60, R60, R55 ;  /* 0x000000373c3c723e */ /* 0x000fe200000010ff */
[----:B------:R-:W0:Y:S04]  /*0b70*/  LDS R48, [RZ] ;  /* 0x00000000ff307984 */ /* 0x000e280000000800 */
[----:B------:R-:W-:Y:S01]  /*0b80*/  HFMA2.BF16_V2 R38, R19, R60, -RZ.H0_H0 ;  /* 0x0000003c13267231 */ /* 0x000fe200003400ff */
[----:B0-----:R-:W-:-:S04]  /*0b90*/  FMUL R55, R57, R48 ;  /* 0x0000003039377220 */ /* 0x001fc80000400000 */
[-C--:B------:R-:W-:Y:S01]  /*0ba0*/  FMUL R48, R49, R55.reuse ;  /* 0x0000003731307220 */ /* 0x080fe20000400000 */
[-C--:B------:R-:W-:Y:S01]  /*0bb0*/  FMUL R58, R22, R55.reuse ;  /* 0x00000037163a7220 */ /* 0x080fe20000400000 */
[-C--:B------:R-:W-:Y:S01]  /*0bc0*/  FMUL R46, R46, R55.reuse ;  /* 0x000000372e2e7220 */ /* 0x080fe20000400000 */
[-C--:B------:R-:W-:Y:S01]  /*0bd0*/  FMUL R52, R52, R55.reuse ;  /* 0x0000003734347220 */ /* 0x080fe20000400000 */
[C---:B------:R-:W-:Y:S01]  /*0be0*/  FMUL R48, R53.reuse, R48 ;  /* 0x0000003035307220 */ /* 0x040fe20000400000 */
[C---:B------:R-:W-:Y:S01]  /*0bf0*/  FMUL R58, R53.reuse, R58 ;  /* 0x0000003a353a7220 */ /* 0x040fe20000400000 */
[C---:B------:R-:W-:Y:S01]  /*0c00*/  FMUL R46, R53.reuse, R46 ;  /* 0x0000002e352e7220 */ /* 0x040fe20000400000 */
[C---:B------:R-:W-:Y:S01]  /*0c10*/  FMUL R52, R53.reuse, R52 ;  /* 0x0000003435347220 */ /* 0x040fe20000400000 */
[----:B------:R-:W-:Y:S01]  /*0c20*/  FFMA R44, R53, R44, R48 ;  /* 0x0000002c352c7223 */ /* 0x000fe20000000030 */
[----:B------:R-:W-:Y:S01]  /*0c30*/  FMUL R48, R43, R55 ;  /* 0x000000372b307220 */ /* 0x000fe20000400000 */
[C---:B------:R-:W-:Y:S01]  /*0c40*/  FFMA R47, R53.reuse, R47, R58 ;  /* 0x0000002f352f7223 */ /* 0x040fe2000000003a */
[----:B------:R-:W-:Y:S01]  /*0c50*/  FMUL R58, R50, R55 ;  /* 0x00000037323a7220 */ /* 0x000fe20000400000 */
[C---:B------:R-:W-:Y:S01]  /*0c60*/  FMUL R49, R53.reuse, R49 ;  /* 0x0000003135317220 */ /* 0x040fe20000400000 */
[C---:B------:R-:W-:Y:S01]  /*0c70*/  FMUL R19, R53.reuse, R48 ;  /* 0x0000003035137220 */ /* 0x040fe20000400000 */
[C---:B------:R-:W-:Y:S01]  /*0c80*/  FMUL R22, R53.reuse, R22 ;  /* 0x0000001635167220 */ /* 0x040fe20000400000 */
[C---:B------:R-:W-:Y:S01]  /*0c90*/  FMUL R60, R53.reuse, R58 ;  /* 0x0000003a353c7220 */ /* 0x040fe20000400000 */
[----:B------:R-:W-:Y:S01]  /*0ca0*/  FMUL R58, R56, R55 ;  /* 0x00000037383a7220 */ /* 0x000fe20000400000 */
[C---:B------:R-:W-:Y:S01]  /*0cb0*/  FFMA R42, R53.reuse, R42, R19 ;  /* 0x0000002a352a7223 */ /* 0x040fe20000000013 */
[C---:B------:R-:W-:Y:S01]  /*0cc0*/  FFMA R19, R53.reuse, R23, R46 ;  /* 0x0000001735137223 */ /* 0x040fe2000000002e */
[C---:B------:R-:W-:Y:S01]  /*0cd0*/  FMUL R50, R53.reuse, R50 ;  /* 0x0000003235327220 */ /* 0x040fe20000400000 */
[C---:B------:R-:W-:Y:S01]  /*0ce0*/  FMUL R23, R53.reuse, R56 ;  /* 0x0000003835177220 */ /* 0x040fe20000400000 */
[----:B------:R-:W-:Y:S01]  /*0cf0*/  FMUL R54, R54, R55 ;  /* 0x0000003736367220 */ /* 0x000fe20000400000 */
[C---:B------:R-:W-:Y:S01]  /*0d00*/  FMUL R58, R53.reuse, R58 ;  /* 0x0000003a353a7220 */ /* 0x040fe20000400000 */
[C---:B------:R-:W-:Y:S01]  /*0d10*/  FFMA R41, R53.reuse, R41, R52 ;  /* 0x0000002935297223 */ /* 0x040fe20000000034 */
[----:B------:R-:W-:Y:S01]  /*0d20*/  F2FP.BF16.F32.PACK_AB R22, R22, R49 ;  /* 0x000000311616723e */ /* 0x000fe200000010ff */
[C---:B------:R-:W-:Y:S01]  /*0d30*/  FMUL R54, R53.reuse, R54 ;  /* 0x0000003635367220 */ /* 0x040fe20000400000 */
[----:B------:R-:W-:Y:S01]  /*0d40*/  FFMA R48, R53, R45, R58 ;  /* 0x0000002d35307223 */ /* 0x000fe2000000003a */
[----:B------:R-:W-:Y:S01]  /*0d50*/  F2FP.BF16.F32.PACK_AB R23, R23, R50 ;  /* 0x000000321717723e */ /* 0x000fe200000010ff */
[C---:B------:R-:W-:Y:S01]  /*0d60*/  FFMA R17, R53.reuse, R17, R60 ;  /* 0x0000001135117223 */ /* 0x040fe2000000003c */
[C---:B------:R-:W-:Y:S01]  /*0d70*/  PRMT R43, R18.reuse, 0x7610, R43 ;  /* 0x00007610122b7816 */ /* 0x040fe2000000002b */
[----:B------:R-:W-:Y:S01]  /*0d80*/  FFMA R54, R53, R51, R54 ;  /* 0x0000003335367223 */ /* 0x000fe20000000036 */
[----:B------:R-:W-:Y:S01]  /*0d90*/  PRMT R45, R18, 0x7632, R45 ;  /* 0x00007632122d7816 */ /* 0x000fe2000000002d */
[----:B------:R-:W-:Y:S01]  /*0da0*/  HFMA2.BF16_V2 R46, R16, R22, -RZ.H0_H0 ;  /* 0x00000016102e7231 */ /* 0x000fe200003400ff */
[----:B------:R-:W-:Y:S01]  /*0db0*/  F2FP.BF16.F32.PACK_AB R18, R41, R42 ;  /* 0x0000002a2912723e */ /* 0x000fe200000010ff */
[----:B------:R-:W-:Y:S01]  /*0dc0*/  HFMA2.BF16_V2 R23, R40, R23, -RZ.H0_H0 ;  /* 0x0000001728177231 */ /* 0x000fe200003400ff */
[----:B------:R-:W-:-:S02]  /*0dd0*/  SHF.L.U32 R41, R38, 0x10, RZ ;  /* 0x0000001026297819 */ /* 0x000fc400000006ff */
[----:B------:R-:W-:Y:S02]  /*0de0*/  SHF.L.U32 R22, R43, 0x10, RZ ;  /* 0x000000102b167819 */ /* 0x000fe400000006ff */
[----:B------:R-:W-:Y:S01]  /*0df0*/  F2FP.BF16.F32.PACK_AB R16, R47, R44 ;  /* 0x0000002c2f10723e */ /* 0x000fe200000010ff */
[----:B------:R-:W-:Y:S01]  /*0e00*/  FADD R12, R41, R12 ;  /* 0x0000000c290c7221 */ /* 0x000fe20000000000 */
[----:B------:R-:W-:Y:S01]  /*0e10*/  F2FP.BF16.F32.PACK_AB R17, R48, R17 ;  /* 0x000000113011723e */ /* 0x000fe200000010ff */
[----:B------:R-:W-:Y:S01]  /*0e20*/  FADD R33, R22, R33 ;  /* 0x0000002116217221 */ /* 0x000fe20000000000 */
[----:B------:R-:W-:Y:S02]  /*0e30*/  F2FP.BF16.F32.PACK_AB R19, R54, R19 ;  /* 0x000000133613723e */ /* 0x000fe400000010ff */
[----:B------:R-:W-:Y:S02]  /*0e40*/  PRMT R41, R38, 0x7632, R41 ;  /* 0x0000763226297816 */ /* 0x000fe40000000029 */
[----:B------:R-:W-:Y:S01]  /*0e50*/  SHF.L.U32 R42, R45, 0x10, RZ ;  /* 0x000000102d2a7819 */ /* 0x000fe200000006ff */
[----:B------:R0:W-:Y:S01]  /*0e60*/  @!P1 STG.E.128 [R20.64], R16 ;  /* 0x0000001014009986 */ /* 0x0001e2000c101d04 */
[----:B------:R-:W-:-:S02]  /*0e70*/  PRMT R40, R23, 0x7632, R40 ;  /* 0x0000763217287816 */ /* 0x000fc40000000028 */
[----:B------:R-:W-:Y:S01]  /*0e80*/  PRMT R38, R23, 0x7610, R38 ;  /* 0x0000761017267816 */ /* 0x000fe20000000026 */
[----:B------:R-:W-:Y:S01]  /*0e90*/  FADD R11, R42, R11 ;  /* 0x0000000b2a0b7221 */ /* 0x000fe20000000000 */
[C---:B------:R-:W-:Y:S01]  /*0ea0*/  PRMT R23, R46.reuse, 0x7632, R23 ;  /* 0x000076322e177816 */ /* 0x040fe20000000017 */
[----:B------:R-:W-:Y:S01]  /*0eb0*/  IMAD.U32 R42, R41, 0x10000, RZ ;  /* 0x00010000292a7824 */ /* 0x000fe200078e00ff */
[----:B------:R-:W-:Y:S02]  /*0ec0*/  PRMT R22, R46, 0x7610, R22 ;  /* 0x000076102e167816 */ /* 0x000fe40000000016 */
[----:B------:R-:W-:Y:S01]  /*0ed0*/  SHF.L.U32 R40, R40, 0x10, RZ ;  /* 0x0000001028287819 */ /* 0x000fe200000006ff */
[----:B------:R-:W-:-:S04]  /*0ee0*/  FADD R31, R42, R31 ;  /* 0x0000001f2a1f7221 */ /* 0x000fc80000000000 */
[----:B------:R-:W-:Y:S01]  /*0ef0*/  FADD R13, R40, R13 ;  /* 0x0000000d280d7221 */ /* 0x000fe20000000000 */
[----:B0-----:R-:W-:Y:S01]  /*0f00*/  SHF.L.U32 R19, R38, 0x10, RZ ;  /* 0x0000001026137819 */ /* 0x001fe200000006ff */
[----:B------:R-:W-:Y:S01]  /*0f10*/  IMAD.U32 R17, R22, 0x10000, RZ ;  /* 0x0001000016117824 */ /* 0x000fe200078e00ff */
[----:B------:R-:W-:-:S03]  /*0f20*/  SHF.L.U32 R16, R23, 0x10, RZ ;  /* 0x0000001017107819 */ /* 0x000fc600000006ff */
[----:B------:R-:W-:Y:S01]  /*0f30*/  FADD R10, R19, R10 ;  /* 0x0000000a130a7221 */ /* 0x000fe20000000000 */
[----:B------:R-:W-:Y:S01]  /*0f40*/  FADD R8, R17, R8 ;  /* 0x0000000811087221 */ /* 0x000fe20000000000 */
[----:B------:R-:W-:Y:S01]  /*0f50*/  FADD R9, R16, R9 ;  /* 0x0000000910097221 */ /* 0x000fe20000000000 */
[----:B------:R-:W-:Y:S05]  /*0f60*/  @P4 BRA `(.L_x_1) ;  /* 0xfffff5c000004947 */ /* 0x000fea000383ffff */
[----:B------:R-:W-:Y:S01]  /*0f70*/  MOV R16, R8 ;  /* 0x0000000800107202 */ /* 0x000fe20000000f00 */
[----:B------:R-:W-:Y:S01]  /*0f80*/  IMAD.MOV.U32 R18, RZ, RZ, R10 ;  /* 0x000000ffff127224 */ /* 0x000fe200078e000a */
[----:B------:R-:W-:Y:S01]  /*0f90*/  MOV R17, R9 ;  /* 0x0000000900117202 */ /* 0x000fe20000000f00 */
[----:B------:R-:W-:Y:S01]  /*0fa0*/  IMAD.MOV.U32 R30, RZ, RZ, R12 ;  /* 0x000000ffff1e7224 */ /* 0x000fe200078e000c */
[----:B------:R-:W-:Y:S02]  /*0fb0*/  MOV R19, R13 ;  /* 0x0000000d00137202 */ /* 0x000fe40000000f00 */
[----:B------:R-:W-:Y:S02]  /*0fc0*/  MOV R28, R33 ;  /* 0x00000021001c7202 */ /* 0x000fe40000000f00 */
[----:B------:R-:W-:-:S02]  /*0fd0*/  MOV R29, R11 ;  /* 0x0000000b001d7202 */ /* 0x000fc40000000f00 */
.L_x_0:
[----:B------:R-:W0:Y:S01]  /*0fe0*/  S2R R0, SR_TID.X ;  /* 0x0000000000007919 */ /* 0x000e220000002100 */
[----:B------:R-:W-:-:S03]  /*0ff0*/  MOV R3, 0x4 ;  /* 0x0000000400037802 */ /* 0x000fc60000000f00 */
[----:B------:R-:W-:Y:S01]  /*1000*/  BAR.SYNC.DEFER_BLOCKING 0x0 ;  /* 0x0000000000007b1d */ /* 0x000fe20000010000 */
[C---:B0-----:R-:W-:Y:S02]  /*1010*/  SHF.L.U32 R2, R0.reuse, 0x3, RZ ;  /* 0x0000000300027819 */ /* 0x041fe400000006ff */
[----:B------:R-:W-:Y:S02]  /*1020*/  SHF.L.U32 R5, R0, 0x2, RZ ;  /* 0x0000000200057819 */ /* 0x000fe400000006ff */
[----:B------:R-:W-:Y:S01]  /*1030*/  LOP3.LUT R6, R2, 0x7f8, RZ, 0xc0, !PT ;  /* 0x000007f802067812 */ /* 0x000fe200078ec0ff */
[----:B------:R-:W-:Y:S01]  /*1040*/  IMAD R2, R4, c[0x0][0x1a8], RZ ;  /* 0x00006a0004027a24 */ /* 0x000fe200078e02ff */
[----:B------:R-:W-:-:S03]  /*1050*/  LOP3.LUT R5, R5, 0x3fc, RZ, 0xc0, !PT ;  /* 0x000003fc05057812 */ /* 0x000fc600078ec0ff */
[----:B------:R-:W-:Y:S01]  /*1060*/  STS.128 [R6.X4], R16 ;  /* 0x0000001006007388 */ /* 0x000fe20000004c00 */
[C---:B------:R-:W-:Y:S01]  /*1070*/  LOP3.LUT R0, R5.reuse, 0x400, RZ, 0xfc, !PT ;  /* 0x0000040005007812 */ /* 0x040fe200078efcff */
[----:B------:R-:W-:Y:S01]  /*1080*/  IMAD.WIDE R2, R2, R3, c[0x0][0x1a0] ;  /* 0x0000680002027625 */ /* 0x000fe200078e0203 */
[C---:B------:R-:W-:Y:S01]  /*1090*/  ISETP.GE.AND P0, PT, R5.reuse, c[0x0][0x1b0], PT ;  /* 0x00006c0005007a0c */ /* 0x040fe20003f06270 */
[----:B------:R-:W-:Y:S04]  /*10a0*/  STS.128 [R6.X4+0x10], R28 ;  /* 0x0000101c06007388 */ /* 0x000fe80000004c00 */
[----:B------:R-:W-:Y:S01]  /*10b0*/  BAR.SYNC.DEFER_BLOCKING 0x0 ;  /* 0x0000000000007b1d */ /* 0x000fe20000010000 */
[----:B------:R-:W-:Y:S01]  /*10c0*/  ISETP.GE.AND P1, PT, R0, c[0x0][0x1b0], PT ;  /* 0x00006c0000007a0c */ /* 0x000fe20003f26270 */
[----:B------:R-:W-:-:S04]  /*10d0*/  IMAD.WIDE.U32 R2, R5, 0x4, R2 ;  /* 0x0000000405027825 */ /* 0x000fc800078e0002 */
[----:B------:R-:W0:Y:S04]  /*10e0*/  LDS.128 R8, [R5.X4] ;  /* 0x0000000005087984 */ /* 0x000e280000004c00 */
[----:B0-----:R0:W-:Y:S04]  /*10f0*/  @!P0 STG.E.128 [R2.64], R8 ;  /* 0x0000000802008986 */ /* 0x0011e8000c101d04 */
[----:B------:R-:W-:Y:S05]  /*1100*/  @P1 EXIT ;  /* 0x000000000000194d */ /* 0x000fea0003800000 */
[----:B------:R-:W1:Y:S04]  /*1110*/  LDS.128 R4, [R5.X4+0x1000] ;  /* 0x0010000005047984 */ /* 0x000e680000004c00 */
[----:B-1----:R-:W-:Y:S01]  /*1120*/  STG.E.128 [R2.64+0x1000], R4 ;  /* 0x0010000402007986 */ /* 0x002fe2000c101d04 */
[----:B------:R-:W-:Y:S05]  /*1130*/  EXIT ;  /* 0x000000000000794d */ /* 0x000fea0003800000 */
.L_x_2:
[----:B------:R-:W-:-:S00]  /*1140*/  BRA `(.L_x_2) ;  /* 0xfffffff000007947 */ /* 0x000fc0000383ffff */
[----:B------:R-:W-:-:S00]  /*1150*/  NOP ;  /* 0x0000000000007918 */ /* 0x000fc00000000000 */
        /* <DEDUP_REMOVED lines=10> */
.L_x_3:


//--------------------- .nv.shared._rms_norm_backward_kernel --------------------------
	.section	.nv.shared._rms_norm_backward_kernel,"aw",@nobits
	.sectionflags	@""
	.align	16
